	.headerflags	@"EF_CUDA_TEXMODE_UNIFIED EF_CUDA_64BIT_ADDRESS EF_CUDA_ACCELERATORS EF_CUDA_SM90 EF_CUDA_VIRTUAL_SM(EF_CUDA_SM90)"
	.elftype	@"ET_EXEC"


//--------------------- .nv.info                  --------------------------
	.section	.nv.info,"",@"SHT_CUDA_INFO"
	.align	4


	//----- nvinfo : EIATTR_REGCOUNT
	.align		4
        /*0000*/ 	.byte	0x04, 0x2f
        /*0002*/ 	.short	(.L_3 - .L_2)
	.align		4
.L_2:
        /*0004*/ 	.word	index@(triton_poi_fused__native_batch_norm_legit_no_training_add_native_batch_norm_backward_relu_18)
        /*0008*/ 	.word	0x00000024


	//----- nvinfo : EIATTR_MIN_STACK_SIZE
	.align		4
.L_3:
        /*000c*/ 	.byte	0x04, 0x12
        /*000e*/ 	.short	(.L_5 - .L_4)
	.align		4
.L_4:
        /*0010*/ 	.word	index@(triton_poi_fused__native_batch_norm_legit_no_training_add_native_batch_norm_backward_relu_18)
        /*0014*/ 	.word	0x00000000


	//----- nvinfo : EIATTR_FRAME_SIZE
	.align		4
.L_5:
        /*0018*/ 	.byte	0x04, 0x11
        /*001a*/ 	.short	(.L_7 - .L_6)
	.align		4
.L_6:
        /*001c*/ 	.word	index@(triton_poi_fused__native_batch_norm_legit_no_training_add_native_batch_norm_backward_relu_18)
        /*0020*/ 	.word	0x00000000


	//----- nvinfo : EIATTR_MIN_STACK_SIZE
	.align		4
.L_7:
        /*0024*/ 	.byte	0x04, 0x12
        /*0026*/ 	.short	(.L_9 - .L_8)
	.align		4
.L_8:
        /*0028*/ 	.word	index@(triton_poi_fused__native_batch_norm_legit_no_training_add_native_batch_norm_backward_relu_18)
        /*002c*/ 	.word	0x00000000
.L_9:


//--------------------- .nv.info.triton_poi_fused__native_batch_norm_legit_no_training_add_native_batch_norm_backward_relu_18 --------------------------
	.section	.nv.info.triton_poi_fused__native_batch_norm_legit_no_training_add_native_batch_norm_backward_relu_18,"",@"SHT_CUDA_INFO"
	.sectionflags	@""
	.align	4


	//----- nvinfo : EIATTR_CUDA_API_VERSION
	.align		4
        /*0000*/ 	.byte	0x04, 0x37
        /*0002*/ 	.short	(.L_11 - .L_10)
.L_10:
        /*0004*/ 	.word	0x0000007c


	//----- nvinfo : EIATTR_KPARAM_INFO
	.align		4
.L_11:
        /*0008*/ 	.byte	0x04, 0x17
        /*000a*/ 	.short	(.L_13 - .L_12)
.L_12:
        /*000c*/ 	.word	0x00000000
        /*0010*/ 	.short	0x0009
        /*0012*/ 	.short	0x0048
        /*0014*/ 	.byte	0x00, 0xf0, 0x11, 0x00


	//----- nvinfo : EIATTR_KPARAM_INFO
	.align		4
.L_13:
        /*0018*/ 	.byte	0x04, 0x17
        /*001a*/ 	.short	(.L_15 - .L_14)
.L_14:
        /*001c*/ 	.word	0x00000000
        /*0020*/ 	.short	0x0008
        /*0022*/ 	.short	0x0040
        /*0024*/ 	.byte	0x00, 0xf4, 0x21, 0x00


	//----- nvinfo : EIATTR_KPARAM_INFO
	.align		4
.L_15:
        /*0028*/ 	.byte	0x04, 0x17
        /*002a*/ 	.short	(.L_17 - .L_16)
.L_16:
        /*002c*/ 	.word	0x00000000
        /*0030*/ 	.short	0x0007
        /*0032*/ 	.short	0x0038
        /*0034*/ 	.byte	0x00, 0xf4, 0x21, 0x00


	//----- nvinfo : EIATTR_KPARAM_INFO
	.align		4
.L_17:
        /*0038*/ 	.byte	0x04, 0x17
        /*003a*/ 	.short	(.L_19 - .L_18)
.L_18:
        /*003c*/ 	.word	0x00000000
        /*0040*/ 	.short	0x0006
        /*0042*/ 	.short	0x0030
        /*0044*/ 	.byte	0x00, 0xf4, 0x21, 0x00


	//----- nvinfo : EIATTR_KPARAM_INFO
	.align		4
.L_19:
        /*0048*/ 	.byte	0x04, 0x17
        /*004a*/ 	.short	(.L_21 - .L_20)
.L_20:
        /*004c*/ 	.word	0x00000000
        /*0050*/ 	.short	0x0005
        /*0052*/ 	.short	0x0028
        /*0054*/ 	.byte	0x00, 0xf4, 0x21, 0x00


	//----- nvinfo : EIATTR_KPARAM_INFO
	.align		4
.L_21:
        /*0058*/ 	.byte	0x04, 0x17
        /*005a*/ 	.short	(.L_23 - .L_22)
.L_22:
        /*005c*/ 	.word	0x00000000
        /*0060*/ 	.short	0x0004
        /*0062*/ 	.short	0x0020
        /*0064*/ 	.byte	0x00, 0xf4, 0x21, 0x00


	//----- nvinfo : EIATTR_KPARAM_INFO
	.align		4
.L_23:
        /*0068*/ 	.byte	0x04, 0x17
        /*006a*/ 	.short	(.L_25 - .L_24)
.L_24:
        /*006c*/ 	.word	0x00000000
        /*0070*/ 	.short	0x0003
        /*0072*/ 	.short	0x0018
        /*0074*/ 	.byte	0x00, 0xf4, 0x21, 0x00


	//----- nvinfo : EIATTR_KPARAM_INFO
	.align		4
.L_25:
        /*0078*/ 	.byte	0x04, 0x17
        /*007a*/ 	.short	(.L_27 - .L_26)
.L_26:
        /*007c*/ 	.word	0x00000000
        /*0080*/ 	.short	0x0002
        /*0082*/ 	.short	0x0010
        /*0084*/ 	.byte	0x00, 0xf4, 0x21, 0x00


	//----- nvinfo : EIATTR_KPARAM_INFO
	.align		4
.L_27:
        /*0088*/ 	.byte	0x04, 0x17
        /*008a*/ 	.short	(.L_29 - .L_28)
.L_28:
        /*008c*/ 	.word	0x00000000
        /*0090*/ 	.short	0x0001
        /*0092*/ 	.short	0x0008
        /*0094*/ 	.byte	0x00, 0xf4, 0x21, 0x00


	//----- nvinfo : EIATTR_KPARAM_INFO
	.align		4
.L_29:
        /*0098*/ 	.byte	0x04, 0x17
        /*009a*/ 	.short	(.L_31 - .L_30)
.L_30:
        /*009c*/ 	.word	0x00000000
        /*00a0*/ 	.short	0x0000
        /*00a2*/ 	.short	0x0000
        /*00a4*/ 	.byte	0x00, 0xf4, 0x21, 0x00


	//----- nvinfo : EIATTR_SPARSE_MMA_MASK
	.align		4
.L_31:
        /*00a8*/ 	.byte	0x03, 0x50
        /*00aa*/ 	.short	0x0000


	//----- nvinfo : EIATTR_MAXREG_COUNT
	.align		4
        /*00ac*/ 	.byte	0x03, 0x1b
        /*00ae*/ 	.short	0x00ff


	//----- nvinfo : EIATTR_EXIT_INSTR_OFFSETS
	.align		4
        /*00b0*/ 	.byte	0x04, 0x1c
        /*00b2*/ 	.short	(.L_33 - .L_32)


	//   ....[0]....
.L_32:
        /*00b4*/ 	.word	0x000008d0


	//----- nvinfo : EIATTR_REQNTID
	.align		4
.L_33:
        /*00b8*/ 	.byte	0x04, 0x10
        /*00ba*/ 	.short	(.L_35 - .L_34)
.L_34:
        /*00bc*/ 	.word	0x00000080
        /*00c0*/ 	.word	0x00000001
        /*00c4*/ 	.word	0x00000001


	//----- nvinfo : EIATTR_CBANK_PARAM_SIZE
	.align		4
.L_35:
        /*00c8*/ 	.byte	0x03, 0x19
        /*00ca*/ 	.short	0x004c


	//----- nvinfo : EIATTR_PARAM_CBANK
	.align		4
        /*00cc*/ 	.byte	0x04, 0x0a
        /*00ce*/ 	.short	(.L_37 - .L_36)
	.align		4
.L_36:
        /*00d0*/ 	.word	index@(.nv.constant0.triton_poi_fused__native_batch_norm_legit_no_training_add_native_batch_norm_backward_relu_18)
        /*00d4*/ 	.short	0x0210
        /*00d6*/ 	.short	0x004c


	//----- nvinfo : EIATTR_SW_WAR
	.align		4
.L_37:
        /*00d8*/ 	.byte	0x04, 0x36
        /*00da*/ 	.short	(.L_39 - .L_38)
.L_38:
        /*00dc*/ 	.word	0x00000008
.L_39:


//--------------------- .nv.callgraph             --------------------------
	.section	.nv.callgraph,"",@"SHT_CUDA_CALLGRAPH"
	.align	4
	.sectionentsize	8
	.align		4
        /*0000*/ 	.word	0x00000000
	.align		4
        /*0004*/ 	.word	0xffffffff
	.align		4
        /*0008*/ 	.word	0x00000000
	.align		4
        /*000c*/ 	.word	0xfffffffe
	.align		4
        /*0010*/ 	.word	0x00000000
	.align		4
        /*0014*/ 	.word	0xfffffffd
	.align		4
        /*0018*/ 	.word	0x00000000
	.align		4
        /*001c*/ 	.word	0xfffffffc


//--------------------- .nv.constant4             --------------------------
	.section	.nv.constant4,"a",@progbits
	.align	8
	.align		8
.nv.constant4:
        /*0000*/ 	.dword	_$_str
	.align		8
        /*0008*/ 	.dword	_$_str_$_2


//--------------------- .text.triton_poi_fused__native_batch_norm_legit_no_training_add_native_batch_norm_backward_relu_18 --------------------------
	.section	.text.triton_poi_fused__native_batch_norm_legit_no_training_add_native_batch_norm_backward_relu_18,"ax",@progbits
	.align	128
        .global         triton_poi_fused__native_batch_norm_legit_no_training_add_native_batch_norm_backward_relu_18
        .type           triton_poi_fused__native_batch_norm_legit_no_training_add_native_batch_norm_backward_relu_18,@function
        .size           triton_poi_fused__native_batch_norm_legit_no_training_add_native_batch_norm_backward_relu_18,(.L_x_1 - triton_poi_fused__native_batch_norm_legit_no_training_add_native_batch_norm_backward_relu_18)
        .other          triton_poi_fused__native_batch_norm_legit_no_training_add_native_batch_norm_backward_relu_18,@"STO_CUDA_ENTRY STV_DEFAULT"
triton_poi_fused__native_batch_norm_legit_no_training_add_native_batch_norm_backward_relu_18:
.text.triton_poi_fused__native_batch_norm_legit_no_training_add_native_batch_norm_backward_relu_18:
[----:B------:R-:W-:Y:S01]  /*0000*/  LDC R1, c[0x0][0x28] ;  /* 0x00000a00ff017b82 */ /* 0x000fe20000000800 */
[----:B------:R-:W1:Y:S07]  /*0010*/  S2R R0, SR_TID.X ;  /* 0x0000000000007919 */ /* 0x000e6e0000002100 */
[----:B------:R-:W2:Y:S01]  /*0020*/  LDC.64 R20, c[0x0][0x230] ;  /* 0x00008c00ff147b82 */ /* 0x000ea20000000a00 */
[----:B------:R-:W-:Y:S01]  /*0030*/  ULDC.64 UR4, c[0x0][0x208] ;  /* 0x0000820000047ab9 */ /* 0x000fe20000000a00 */
[----:B------:R-:W3:Y:S06]  /*0040*/  S2R R5, SR_CTAID.X ;  /* 0x0000000000057919 */ /* 0x000eec0000002500 */
[----:B------:R-:W4:Y:S08]  /*0050*/  LDC.64 R26, c[0x0][0x210] ;  /* 0x00008400ff1a7b82 */ /* 0x000f300000000a00 */
[----:B------:R-:W5:Y:S08]  /*0060*/  LDC.64 R28, c[0x0][0x218] ;  /* 0x00008600ff1c7b82 */ /* 0x000f700000000a00 */
[----:B------:R-:W5:Y:S01]  /*0070*/  LDC.64 R30, c[0x0][0x220] ;  /* 0x00008800ff1e7b82 */ /* 0x000f620000000a00 */
[----:B-1----:R-:W-:-:S02]  /*0080*/  SHF.L.U32 R0, R0, 0x2, RZ ;  /* 0x0000000200007819 */ /* 0x002fc400000006ff */
[----:B---3--:R-:W-:Y:S02]  /*0090*/  SHF.R.S32.HI R3, RZ, 0x15, R5 ;  /* 0x00000015ff037819 */ /* 0x008fe40000011405 */
[----:B------:R-:W-:Y:S02]  /*00a0*/  LOP3.LUT R0, R0, 0x1fc, RZ, 0xc0, !PT ;  /* 0x000001fc00007812 */ /* 0x000fe400078ec0ff */
[----:B------:R-:W-:Y:S02]  /*00b0*/  SGXT R3, R3, 0x1 ;  /* 0x000000010303781a */ /* 0x000fe40000000200 */
[----:B------:R-:W-:-:S04]  /*00c0*/  LEA R2, R5, R0, 0xa ;  /* 0x0000000005027211 */ /* 0x000fc800078e50ff */
[----:B------:R-:W-:-:S04]  /*00d0*/  LEA.HI R3, R3, R2, RZ, 0x6 ;  /* 0x0000000203037211 */ /* 0x000fc800078f30ff */
[----:B------:R-:W-:-:S04]  /*00e0*/  LOP3.LUT R3, R3, 0xffffffc0, RZ, 0xc0, !PT ;  /* 0xffffffc003037812 */ /* 0x000fc800078ec0ff */
[----:B------:R-:W-:-:S05]  /*00f0*/  IADD3 R24, R2, -R3, RZ ;  /* 0x8000000302187210 */ /* 0x000fca0007ffe0ff */
[----:B--2---:R-:W-:-:S06]  /*0100*/  IMAD.WIDE R20, R24, 0x4, R20 ;  /* 0x0000000418147825 */ /* 0x004fcc00078e0214 */
[----:B------:R-:W2:Y:S01]  /*0110*/  LDG.E.EL.128 R20, desc[UR4][R20.64] ;  /* 0x0000000414147981 */ /* 0x000ea2000c2e1d00 */
[----:B----4-:R-:W-:-:S04]  /*0120*/  IMAD.WIDE R26, R2, 0x4, R26 ;  /* 0x00000004021a7825 */ /* 0x010fc800078e021a */
[C---:B-----5:R-:W-:Y:S01]  /*0130*/  IMAD.WIDE R28, R2.reuse, 0x4, R28 ;  /* 0x00000004021c7825 */ /* 0x060fe200078e021c */
[----:B------:R-:W3:Y:S04]  /*0140*/  LDG.E.128 R4, desc[UR4][R26.64] ;  /* 0x000000041a047981 */ /* 0x000ee8000c1e1d00 */
[----:B------:R-:W3:Y:S04]  /*0150*/  LDG.E.128 R12, desc[UR4][R28.64] ;  /* 0x000000041c0c7981 */ /* 0x000ee8000c1e1d00 */
[----:B------:R3:W4:Y:S04]  /*0160*/  LDG.E.128 R8, desc[UR4][R26.64+0x800] ;  /* 0x000800041a087981 */ /* 0x000728000c1e1d00 */
[----:B------:R1:W4:Y:S01]  /*0170*/  LDG.E.128 R16, desc[UR4][R28.64+0x800] ;  /* 0x000800041c107981 */ /* 0x000322000c1e1d00 */
[----:B0-----:R-:W-:-:S04]  /*0180*/  IMAD.WIDE R30, R2, 0x4, R30 ;  /* 0x00000004021e7825 */ /* 0x001fc800078e021e */
[----:B--2---:R-:W-:Y:S01]  /*0190*/  FADD R0, R20, 9.9999997473787516356e-06 ;  /* 0x3727c5ac14007421 */ /* 0x004fe20000000000 */
[----:B------:R-:W-:Y:S01]  /*01a0*/  FADD R3, R22, 9.9999997473787516356e-06 ;  /* 0x3727c5ac16037421 */ /* 0x000fe20000000000 */
[----:B------:R-:W-:Y:S01]  /*01b0*/  FADD R21, R21, 9.9999997473787516356e-06 ;  /* 0x3727c5ac15157421 */ /* 0x000fe20000000000 */
[----:B------:R-:W-:Y:S01]  /*01c0*/  FADD R23, R23, 9.9999997473787516356e-06 ;  /* 0x3727c5ac17177421 */ /* 0x000fe20000000000 */
[----:B------:R-:W0:Y:S01]  /*01d0*/  MUFU.SQRT R25, R0 ;  /* 0x0000000000197308 */ /* 0x000e220000002000 */
[----:B------:R-:W-:Y:S01]  /*01e0*/  HFMA2.MMA R20, -RZ, RZ, 1.625, 0 ;  /* 0x3e800000ff147435 */ /* 0x000fe200000001ff */
[----:B---3--:R-:W-:Y:S01]  /*01f0*/  FADD R27, R6, R14 ;  /* 0x0000000e061b7221 */ /* 0x008fe20000000000 */
[----:B-1----:R-:W-:-:S05]  /*0200*/  FADD R28, R7, R15 ;  /* 0x0000000f071c7221 */ /* 0x002fca0000000000 */
[----:B------:R-:W1:Y:S01]  /*0210*/  MUFU.SQRT R33, R3 ;  /* 0x0000000300217308 */ /* 0x000e620000002000 */
[----:B0-----:R-:W-:-:S07]  /*0220*/  FSETP.GT.AND P6, PT, R25, 8.50705917302346158658e+37, PT ;  /* 0x7e8000001900780b */ /* 0x001fce0003fc4000 */
[----:B------:R-:W0:Y:S01]  /*0230*/  MUFU.SQRT R32, R21 ;  /* 0x0000001500207308 */ /* 0x000e220000002000 */
[----:B------:R-:W-:Y:S02]  /*0240*/  FSETP.GEU.AND P5, PT, R25, 1.175494350822287508e-38, PT ;  /* 0x008000001900780b */ /* 0x000fe40003fae000 */
[----:B------:R-:W-:Y:S02]  /*0250*/  FSEL R26, R20, 1, P6 ;  /* 0x3f800000141a7808 */ /* 0x000fe40003000000 */
[----:B-1----:R-:W-:-:S03]  /*0260*/  FSETP.GT.AND P2, PT, R33, 8.50705917302346158658e+37, PT ;  /* 0x7e8000002100780b */ /* 0x002fc60003f44000 */
[----:B------:R1:W2:Y:S01]  /*0270*/  MUFU.SQRT R22, R23 ;  /* 0x0000001700167308 */ /* 0x0002a20000002000 */
[----:B------:R-:W-:Y:S01]  /*0280*/  FSETP.GEU.AND P0, PT, R33, 1.175494350822287508e-38, PT ;  /* 0x008000002100780b */ /* 0x000fe20003f0e000 */
[----:B------:R-:W-:-:S04]  /*0290*/  @P6 FMUL R25, R25, 0.25 ;  /* 0x3e80000019196820 */ /* 0x000fc80000400000 */
[----:B------:R-:W-:Y:S01]  /*02a0*/  @!P5 FMUL R26, R26, 16777216 ;  /* 0x4b8000001a1ad820 */ /* 0x000fe20000400000 */
[C---:B0-----:R-:W-:Y:S01]  /*02b0*/  FSETP.GT.AND P4, PT, R32.reuse, 8.50705917302346158658e+37, PT ;  /* 0x7e8000002000780b */ /* 0x041fe20003f84000 */
[----:B------:R-:W-:Y:S01]  /*02c0*/  @!P5 FMUL R25, R25, 16777216 ;  /* 0x4b8000001919d820 */ /* 0x000fe20000400000 */
[----:B------:R-:W-:Y:S02]  /*02d0*/  FSETP.GEU.AND P3, PT, R32, 1.175494350822287508e-38, PT ;  /* 0x008000002000780b */ /* 0x000fe40003f6e000 */
[----:B-1----:R-:W-:Y:S01]  /*02e0*/  FSEL R23, R20, 1, P4 ;  /* 0x3f80000014177808 */ /* 0x002fe20002000000 */
[----:B------:R-:W-:Y:S02]  /*02f0*/  @P2 FMUL R33, R33, 0.25 ;  /* 0x3e80000021212820 */ /* 0x000fe40000400000 */
[----:B------:R-:W0:Y:S01]  /*0300*/  MUFU.RCP R25, R25 ;  /* 0x0000001900197308 */ /* 0x000e220000001000 */
[C---:B--2---:R-:W-:Y:S01]  /*0310*/  FSETP.GT.AND P1, PT, R22.reuse, 8.50705917302346158658e+37, PT ;  /* 0x7e8000001600780b */ /* 0x044fe20003f24000 */
[----:B------:R-:W-:Y:S01]  /*0320*/  @!P0 FMUL R33, R33, 16777216 ;  /* 0x4b80000021218820 */ /* 0x000fe20000400000 */
[----:B------:R-:W-:-:S03]  /*0330*/  FSETP.GEU.AND P6, PT, R22, 1.175494350822287508e-38, PT ;  /* 0x008000001600780b */ /* 0x000fc60003fce000 */
[----:B------:R-:W-:Y:S02]  /*0340*/  @P4 FMUL R32, R32, 0.25 ;  /* 0x3e80000020204820 */ /* 0x000fe40000400000 */
[----:B------:R-:W1:Y:S01]  /*0350*/  MUFU.RCP R21, R33 ;  /* 0x0000002100157308 */ /* 0x000e620000001000 */
[----:B------:R-:W-:Y:S01]  /*0360*/  @!P3 FMUL R23, R23, 16777216 ;  /* 0x4b8000001717b820 */ /* 0x000fe20000400000 */
[----:B------:R-:W-:-:S04]  /*0370*/  @!P3 FMUL R32, R32, 16777216 ;  /* 0x4b8000002020b820 */ /* 0x000fc80000400000 */
[----:B------:R-:W-:Y:S01]  /*0380*/  @P1 FMUL R22, R22, 0.25 ;  /* 0x3e80000016161820 */ /* 0x000fe20000400000 */
[----:B0-----:R-:W-:Y:S01]  /*0390*/  FMUL R3, R25, R26 ;  /* 0x0000001a19037220 */ /* 0x001fe20000400000 */
[----:B------:R-:W-:Y:S01]  /*03a0*/  FSEL R26, R20, 1, P2 ;  /* 0x3f800000141a7808 */ /* 0x000fe20001000000 */
[----:B------:R-:W0:Y:S01]  /*03b0*/  MUFU.RCP R0, R32 ;  /* 0x0000002000007308 */ /* 0x000e220000001000 */
[----:B------:R-:W-:Y:S01]  /*03c0*/  FADD R25, R4, R12 ;  /* 0x0000000c04197221 */ /* 0x000fe20000000000 */
[----:B------:R-:W-:Y:S02]  /*03d0*/  @!P6 FMUL R22, R22, 16777216 ;  /* 0x4b8000001616e820 */ /* 0x000fe40000400000 */
[----:B------:R-:W-:-:S04]  /*03e0*/  @!P0 FMUL R26, R26, 16777216 ;  /* 0x4b8000001a1a8820 */ /* 0x000fc80000400000 */
[----:B-1----:R-:W-:Y:S01]  /*03f0*/  FMUL R21, R21, R26 ;  /* 0x0000001a15157220 */ /* 0x002fe20000400000 */
[----:B------:R-:W-:Y:S01]  /*0400*/  FADD R26, R5, R13 ;  /* 0x0000000d051a7221 */ /* 0x000fe20000000000 */
[----:B------:R-:W1:Y:S01]  /*0410*/  MUFU.RCP R22, R22 ;  /* 0x0000001600167308 */ /* 0x000e620000001000 */
[----:B------:R-:W2:Y:S01]  /*0420*/  LDC.64 R4, c[0x0][0x228] ;  /* 0x00008a00ff047b82 */ /* 0x000ea20000000a00 */
[----:B------:R-:W3:Y:S01]  /*0430*/  LDG.E.128 R12, desc[UR4][R30.64] ;  /* 0x000000041e0c7981 */ /* 0x000ee2000c1e1d00 */
[----:B0-----:R-:W-:Y:S01]  /*0440*/  FMUL R0, R0, R23 ;  /* 0x0000001700007220 */ /* 0x001fe20000400000 */
[----:B------:R-:W-:-:S05]  /*0450*/  FSEL R23, R20, 1, P1 ;  /* 0x3f80000014177808 */ /* 0x000fca0000800000 */
[----:B------:R-:W-:-:S04]  /*0460*/  @!P6 FMUL R23, R23, 16777216 ;  /* 0x4b8000001717e820 */ /* 0x000fc80000400000 */
[----:B-1----:R-:W-:Y:S01]  /*0470*/  FMUL R20, R22, R23 ;  /* 0x0000001716147220 */ /* 0x002fe20000400000 */
[----:B----4-:R-:W-:Y:S01]  /*0480*/  FADD R23, R8, R16 ;  /* 0x0000001008177221 */ /* 0x010fe20000000000 */
[----:B------:R-:W-:Y:S01]  /*0490*/  FADD R22, R9, R17 ;  /* 0x0000001109167221 */ /* 0x000fe20000000000 */
[----:B------:R-:W-:Y:S01]  /*04a0*/  FADD R17, R10, R18 ;  /* 0x000000120a117221 */ /* 0x000fe20000000000 */
[----:B------:R-:W-:Y:S02]  /*04b0*/  FADD R16, R11, R19 ;  /* 0x000000130b107221 */ /* 0x000fe40000000000 */
[----:B------:R-:W0:Y:S01]  /*04c0*/  LDC.64 R18, c[0x0][0x238] ;  /* 0x00008e00ff127b82 */ /* 0x000e220000000a00 */
[C---:B--2---:R-:W-:Y:S02]  /*04d0*/  IMAD.WIDE R8, R24.reuse, 0x4, R4 ;  /* 0x0000000418087825 */ /* 0x044fe400078e0204 */
[----:B------:R1:W2:Y:S04]  /*04e0*/  LDG.E.128 R4, desc[UR4][R30.64+0x800] ;  /* 0x000800041e047981 */ /* 0x0002a8000c1e1d00 */
[----:B------:R-:W4:Y:S01]  /*04f0*/  LDG.E.EL.128 R8, desc[UR4][R8.64] ;  /* 0x0000000408087981 */ /* 0x000f22000c2e1d00 */
[----:B-1----:R-:W1:Y:S01]  /*0500*/  LDC.64 R30, c[0x0][0x248] ;  /* 0x00009200ff1e7b82 */ /* 0x002e620000000a00 */
[----:B0-----:R-:W-:-:S04]  /*0510*/  IMAD.WIDE R18, R24, 0x4, R18 ;  /* 0x0000000418127825 */ /* 0x001fc800078e0212 */
[----:B---3--:R-:W-:Y:S01]  /*0520*/  FADD R26, R13, R26 ;  /* 0x0000001a0d1a7221 */ /* 0x008fe20000000000 */
[----:B------:R-:W-:Y:S02]  /*0530*/  FADD R25, R12, R25 ;  /* 0x000000190c197221 */ /* 0x000fe40000000000 */
[----:B------:R-:W0:Y:S01]  /*0540*/  LDC.64 R12, c[0x0][0x240] ;  /* 0x00009000ff0c7b82 */ /* 0x000e220000000a00 */
[----:B------:R-:W-:Y:S01]  /*0550*/  FADD R27, R14, R27 ;  /* 0x0000001b0e1b7221 */ /* 0x000fe20000000000 */
[----:B------:R-:W-:Y:S01]  /*0560*/  FADD R28, R15, R28 ;  /* 0x0000001c0f1c7221 */ /* 0x000fe20000000000 */
[----:B--2---:R-:W-:Y:S01]  /*0570*/  FADD R17, R6, R17 ;  /* 0x0000001106117221 */ /* 0x004fe20000000000 */
[----:B0-----:R-:W-:-:S04]  /*0580*/  IMAD.WIDE R12, R24, 0x4, R12 ;  /* 0x00000004180c7825 */ /* 0x001fc800078e020c */
[----:B------:R-:W-:Y:S01]  /*0590*/  FADD R24, R7, R16 ;  /* 0x0000001007187221 */ /* 0x000fe20000000000 */
[C---:B----4-:R-:W-:Y:S01]  /*05a0*/  FADD R6, -R10.reuse, R27 ;  /* 0x0000001b0a067221 */ /* 0x050fe20000000100 */
[----:B------:R-:W-:Y:S02]  /*05b0*/  FADD R10, -R10, R17 ;  /* 0x000000110a0a7221 */ /* 0x000fe40000000100 */
[----:B------:R-:W2:Y:S04]  /*05c0*/  LDG.E.EL.128 R16, desc[UR4][R18.64] ;  /* 0x0000000412107981 */ /* 0x000ea8000c2e1d00 */
[----:B------:R-:W2:Y:S01]  /*05d0*/  LDG.E.EL.128 R12, desc[UR4][R12.64] ;  /* 0x000000040c0c7981 */ /* 0x000ea2000c2e1d00 */
[----:B------:R-:W-:Y:S01]  /*05e0*/  FADD R22, R5, R22 ;  /* 0x0000001605167221 */ /* 0x000fe20000000000 */
[C---:B------:R-:W-:Y:S01]  /*05f0*/  FMUL R7, R21.reuse, R6 ;  /* 0x0000000615077220 */ /* 0x040fe20000400000 */
[----:B------:R-:W-:Y:S01]  /*0600*/  FMUL R5, R21, R10 ;  /* 0x0000000a15057220 */ /* 0x000fe20000400000 */
[----:B------:R-:W-:Y:S01]  /*0610*/  FADD R23, R4, R23 ;  /* 0x0000001704177221 */ /* 0x000fe20000000000 */
[----:B------:R-:W-:-:S03]  /*0620*/  FADD R4, -R8, R25 ;  /* 0x0000001908047221 */ /* 0x000fc60000000100 */
[----:B------:R-:W-:Y:S01]  /*0630*/  FADD R8, -R8, R23 ;  /* 0x0000001708087221 */ /* 0x000fe20000000100 */
[----:B------:R-:W-:Y:S01]  /*0640*/  FMUL R25, R3, R4 ;  /* 0x0000000403197220 */ /* 0x000fe20000400000 */
[----:B-1----:R-:W-:-:S04]  /*0650*/  IMAD.WIDE R30, R2, 0x4, R30 ;  /* 0x00000004021e7825 */ /* 0x002fc800078e021e */
[C-C-:B--2---:R-:W-:Y:S01]  /*0660*/  FFMA R21, R18.reuse, R7, R14.reuse ;  /* 0x0000000712157223 */ /* 0x144fe2000000000e */
[----:B------:R-:W-:Y:S01]  /*0670*/  FFMA R14, R18, R5, R14 ;  /* 0x00000005120e7223 */ /* 0x000fe2000000000e */
[C---:B------:R-:W-:Y:S01]  /*0680*/  FADD R5, -R9.reuse, R26 ;  /* 0x0000001a09057221 */ /* 0x040fe20000000100 */
[----:B------:R-:W-:Y:S01]  /*0690*/  FADD R9, -R9, R22 ;  /* 0x0000001609097221 */ /* 0x000fe20000000100 */
[C---:B------:R-:W-:Y:S01]  /*06a0*/  FADD R7, -R11.reuse, R28 ;  /* 0x0000001c0b077221 */ /* 0x040fe20000000100 */
[----:B------:R-:W0:Y:S01]  /*06b0*/  LDC.64 R22, c[0x0][0x250] ;  /* 0x00009400ff167b82 */ /* 0x000e220000000a00 */
[----:B------:R-:W-:Y:S02]  /*06c0*/  FADD R11, -R11, R24 ;  /* 0x000000180b0b7221 */ /* 0x000fe40000000100 */
[C---:B------:R-:W-:Y:S02]  /*06d0*/  FMUL R18, R20.reuse, R7 ;  /* 0x0000000714127220 */ /* 0x040fe40000400000 */
[----:B------:R-:W-:Y:S01]  /*06e0*/  FMUL R20, R20, R11 ;  /* 0x0000000b14147220 */ /* 0x000fe20000400000 */
[----:B------:R-:W-:Y:S01]  /*06f0*/  FMUL R24, R0, R5 ;  /* 0x0000000500187220 */ /* 0x000fe20000400000 */
[----:B------:R-:W-:-:S02]  /*0700*/  FFMA R18, R19, R18, R15 ;  /* 0x0000001213127223 */ /* 0x000fc4000000000f */
[----:B------:R-:W-:Y:S01]  /*0710*/  FFMA R15, R19, R20, R15 ;  /* 0x00000014130f7223 */ /* 0x000fe2000000000f */
[----:B------:R-:W-:Y:S01]  /*0720*/  FMUL R20, R0, R9 ;  /* 0x0000000900147220 */ /* 0x000fe20000400000 */
[----:B------:R-:W-:Y:S01]  /*0730*/  FMUL R19, R3, R8 ;  /* 0x0000000803137220 */ /* 0x000fe20000400000 */
[C-C-:B------:R-:W-:Y:S01]  /*0740*/  FFMA R0, R17.reuse, R24, R13.reuse ;  /* 0x0000001811007223 */ /* 0x140fe2000000000d */
[C-C-:B------:R-:W-:Y:S01]  /*0750*/  FFMA R3, R16.reuse, R25, R12.reuse ;  /* 0x0000001910037223 */ /* 0x140fe2000000000c */
[----:B------:R-:W-:Y:S01]  /*0760*/  FFMA R13, R17, R20, R13 ;  /* 0x00000014110d7223 */ /* 0x000fe2000000000d */
[----:B------:R-:W-:Y:S01]  /*0770*/  FFMA R12, R16, R19, R12 ;  /* 0x00000013100c7223 */ /* 0x000fe2000000000c */
[C---:B------:R-:W-:Y:S02]  /*0780*/  FSETP.GEU.AND P6, PT, R15.reuse, RZ, PT ;  /* 0x000000ff0f00720b */ /* 0x040fe40003fce000 */
[----:B------:R-:W-:Y:S02]  /*0790*/  FSETP.GEU.AND P3, PT, R18, RZ, PT ;  /* 0x000000ff1200720b */ /* 0x000fe40003f6e000 */
[----:B------:R-:W-:-:S02]  /*07a0*/  SEL R15, R15, RZ, P6 ;  /* 0x000000ff0f0f7207 */ /* 0x000fc40003000000 */
[----:B------:R-:W-:Y:S02]  /*07b0*/  FSETP.GEU.AND P5, PT, R14, RZ, PT ;  /* 0x000000ff0e00720b */ /* 0x000fe40003fae000 */
[----:B------:R-:W-:Y:S02]  /*07c0*/  FSETP.GEU.AND P4, PT, R13, RZ, PT ;  /* 0x000000ff0d00720b */ /* 0x000fe40003f8e000 */
[----:B------:R-:W-:Y:S02]  /*07d0*/  FSETP.GEU.AND P0, PT, R12, RZ, PT ;  /* 0x000000ff0c00720b */ /* 0x000fe40003f0e000 */
[----:B------:R-:W-:Y:S02]  /*07e0*/  FSETP.GEU.AND P2, PT, R21, RZ, PT ;  /* 0x000000ff1500720b */ /* 0x000fe40003f4e000 */
[----:B------:R-:W-:Y:S02]  /*07f0*/  FSETP.GEU.AND P1, PT, R0, RZ, PT ;  /* 0x000000ff0000720b */ /* 0x000fe40003f2e000 */
[----:B------:R-:W-:-:S02]  /*0800*/  FSETP.GEU.AND P6, PT, R3, RZ, PT ;  /* 0x000000ff0300720b */ /* 0x000fc40003fce000 */
[----:B------:R-:W-:Y:S01]  /*0810*/  SEL R19, R18, RZ, P3 ;  /* 0x000000ff12137207 */ /* 0x000fe20001800000 */
[----:B0-----:R-:W-:Y:S01]  /*0820*/  IMAD.WIDE R22, R2, 0x4, R22 ;  /* 0x0000000402167825 */ /* 0x001fe200078e0216 */
[----:B------:R-:W-:Y:S02]  /*0830*/  SEL R14, R14, RZ, P5 ;  /* 0x000000ff0e0e7207 */ /* 0x000fe40002800000 */
[----:B------:R-:W-:Y:S02]  /*0840*/  SEL R13, R13, RZ, P4 ;  /* 0x000000ff0d0d7207 */ /* 0x000fe40002000000 */
[----:B------:R-:W-:Y:S02]  /*0850*/  SEL R18, R21, RZ, P2 ;  /* 0x000000ff15127207 */ /* 0x000fe40001000000 */
[----:B------:R-:W-:Y:S02]  /*0860*/  SEL R17, R0, RZ, P1 ;  /* 0x000000ff00117207 */ /* 0x000fe40000800000 */
[----:B------:R-:W-:-:S02]  /*0870*/  SEL R16, R3, RZ, P6 ;  /* 0x000000ff03107207 */ /* 0x000fc40003000000 */
[----:B------:R-:W-:-:S03]  /*0880*/  SEL R12, R12, RZ, P0 ;  /* 0x000000ff0c0c7207 */ /* 0x000fc60000000000 */
[----:B------:R-:W-:Y:S04]  /*0890*/  STG.E.128 desc[UR4][R30.64], R16 ;  /* 0x000000101e007986 */ /* 0x000fe8000c101d04 */
[----:B------:R-:W-:Y:S04]  /*08a0*/  STG.E.128 desc[UR4][R30.64+0x800], R12 ;  /* 0x0008000c1e007986 */ /* 0x000fe8000c101d04 */
[----:B------:R-:W-:Y:S04]  /*08b0*/  STG.E.128 desc[UR4][R22.64], R4 ;  /* 0x0000000416007986 */ /* 0x000fe8000c101d04 */
[----:B------:R-:W-:Y:S01]  /*08c0*/  STG.E.128 desc[UR4][R22.64+0x800], R8 ;  /* 0x0008000816007986 */ /* 0x000fe2000c101d04 */
[----:B------:R-:W-:Y:S05]  /*08d0*/  EXIT ;  /* 0x000000000000794d */ /* 0x000fea0003800000 */
.L_x_0:
[----:B------:R-:W-:-:S00]  /*08e0*/  BRA `(.L_x_0) ;  /* 0xfffffffc00fc7947 */ /* 0x000fc0000383ffff */
[----:B------:R-:W-:-:S00]  /*08f0*/  NOP ;  /* 0x0000000000007918 */ /* 0x000fc00000000000 */
        /* <DEDUP_REMOVED lines=8> */
.L_x_1:


//--------------------- .nv.global.init           --------------------------
	.section	.nv.global.init,"aw",@progbits
.nv.global.init:
	.type		_$_str,@object
	.size		_$_str,(_$_str_$_2 - _$_str)
_$_str:
        /*0000*/ 	.byte	0x5f, 0x5f, 0x43, 0x55, 0x44, 0x41, 0x5f, 0x46, 0x54, 0x5a, 0x00
	.type		_$_str_$_2,@object
	.size		_$_str_$_2,(.L_1 - _$_str_$_2)
_$_str_$_2:
        /*000b*/ 	.byte	0x5f, 0x5f, 0x43, 0x55, 0x44, 0x41, 0x5f, 0x50, 0x52, 0x45, 0x43, 0x5f, 0x53, 0x51, 0x52, 0x54
        /*001b*/ 	.byte	0x00
.L_1:


//--------------------- .nv.constant0.triton_poi_fused__native_batch_norm_legit_no_training_add_native_batch_norm_backward_relu_18 --------------------------
	.section	.nv.constant0.triton_poi_fused__native_batch_norm_legit_no_training_add_native_batch_norm_backward_relu_18,"a",@progbits
	.sectionflags	@""
	.align	4
.nv.constant0.triton_poi_fused__native_batch_norm_legit_no_training_add_native_batch_norm_backward_relu_18:
	.zero		604
